//
// Generated by NVIDIA NVVM Compiler
//
// Compiler Build ID: CL-36424714
// Cuda compilation tools, release 13.0, V13.0.88
// Based on NVVM 20.0.0
//

.version 9.0
.target sm_100
.address_size 64

	// .globl	_Z13deviceSumCudaPfPdPi
// _ZZ13deviceSumCudaPfPdPiE8blockSum has been demoted

.visible .entry _Z13deviceSumCudaPfPdPi(
	.param .u64 .ptr .align 1 _Z13deviceSumCudaPfPdPi_param_0,
	.param .u64 .ptr .align 1 _Z13deviceSumCudaPfPdPi_param_1,
	.param .u64 .ptr .align 1 _Z13deviceSumCudaPfPdPi_param_2
)
{
	.reg .pred 	%p<8>;
	.reg .b32 	%r<29>;
	.reg .b32 	%f<28>;
	.reg .b64 	%rd<7>;
	.reg .b64 	%fd<29>;
	// demoted variable
	.shared .align 4 .f32 _ZZ13deviceSumCudaPfPdPiE8blockSum;
	ld.param.u64 	%rd1, [_Z13deviceSumCudaPfPdPi_param_0];
	ld.param.u64 	%rd2, [_Z13deviceSumCudaPfPdPi_param_1];
	ld.param.u64 	%rd3, [_Z13deviceSumCudaPfPdPi_param_2];
	mov.u32 	%r1, %tid.x;
	setp.ne.s32 	%p1, %r1, 0;
	@%p1 bra 	$L__BB0_2;
	mov.b32 	%r15, 0;
	st.shared.u32 	[_ZZ13deviceSumCudaPfPdPiE8blockSum], %r15;
$L__BB0_2:
	bar.sync 	0;
	mov.u32 	%r16, %ctaid.x;
	mov.u32 	%r17, %ntid.x;
	mad.lo.s32 	%r18, %r16, %r17, %r1;
	cvta.to.global.u64 	%rd4, %rd3;
	ld.global.u32 	%r2, [%rd4];
	mul.lo.s32 	%r3, %r2, %r18;
	setp.lt.s32 	%p2, %r2, 1;
	mov.f32 	%f27, 0f00000000;
	@%p2 bra 	$L__BB0_8;
	cvta.to.global.u64 	%rd5, %rd2;
	ld.global.f64 	%fd1, [%rd5];
	add.s32 	%r4, %r3, %r2;
	add.s32 	%r19, %r3, 1;
	max.s32 	%r5, %r4, %r19;
	sub.s32 	%r20, %r5, %r3;
	and.b32  	%r6, %r20, 3;
	setp.eq.s32 	%p3, %r6, 0;
	mov.f32 	%f27, 0f00000000;
	mov.u32 	%r27, %r3;
	@%p3 bra 	$L__BB0_6;
	neg.s32 	%r25, %r6;
	mov.f32 	%f27, 0f00000000;
	mov.u32 	%r27, %r3;
$L__BB0_5:
	.pragma "nounroll";
	cvt.rn.f64.s32 	%fd2, %r27;
	add.f64 	%fd3, %fd2, 0dBFE0000000000000;
	mul.f64 	%fd4, %fd3, %fd1;
	fma.rn.f64 	%fd5, %fd4, %fd4, 0d3FF0000000000000;
	mov.f64 	%fd6, 0d4010000000000000;
	div.rn.f64 	%fd7, %fd6, %fd5;
	cvt.rn.f32.f64 	%f12, %fd7;
	add.f32 	%f27, %f27, %f12;
	add.s32 	%r27, %r27, 1;
	add.s32 	%r25, %r25, 1;
	setp.ne.s32 	%p4, %r25, 0;
	@%p4 bra 	$L__BB0_5;
$L__BB0_6:
	sub.s32 	%r21, %r3, %r5;
	setp.gt.u32 	%p5, %r21, -4;
	@%p5 bra 	$L__BB0_8;
$L__BB0_7:
	cvt.rn.f64.s32 	%fd8, %r27;
	add.f64 	%fd9, %fd8, 0dBFE0000000000000;
	mul.f64 	%fd10, %fd9, %fd1;
	fma.rn.f64 	%fd11, %fd10, %fd10, 0d3FF0000000000000;
	mov.f64 	%fd12, 0d4010000000000000;
	div.rn.f64 	%fd13, %fd12, %fd11;
	cvt.rn.f32.f64 	%f13, %fd13;
	add.f32 	%f14, %f27, %f13;
	add.s32 	%r22, %r27, 1;
	cvt.rn.f64.s32 	%fd14, %r22;
	add.f64 	%fd15, %fd14, 0dBFE0000000000000;
	mul.f64 	%fd16, %fd15, %fd1;
	fma.rn.f64 	%fd17, %fd16, %fd16, 0d3FF0000000000000;
	div.rn.f64 	%fd18, %fd12, %fd17;
	cvt.rn.f32.f64 	%f15, %fd18;
	add.f32 	%f16, %f14, %f15;
	add.s32 	%r23, %r27, 2;
	cvt.rn.f64.s32 	%fd19, %r23;
	add.f64 	%fd20, %fd19, 0dBFE0000000000000;
	mul.f64 	%fd21, %fd20, %fd1;
	fma.rn.f64 	%fd22, %fd21, %fd21, 0d3FF0000000000000;
	div.rn.f64 	%fd23, %fd12, %fd22;
	cvt.rn.f32.f64 	%f17, %fd23;
	add.f32 	%f18, %f16, %f17;
	add.s32 	%r24, %r27, 3;
	cvt.rn.f64.s32 	%fd24, %r24;
	add.f64 	%fd25, %fd24, 0dBFE0000000000000;
	mul.f64 	%fd26, %fd25, %fd1;
	fma.rn.f64 	%fd27, %fd26, %fd26, 0d3FF0000000000000;
	div.rn.f64 	%fd28, %fd12, %fd27;
	cvt.rn.f32.f64 	%f19, %fd28;
	add.f32 	%f27, %f18, %f19;
	add.s32 	%r27, %r27, 4;
	setp.lt.s32 	%p6, %r27, %r4;
	@%p6 bra 	$L__BB0_7;
$L__BB0_8:
	setp.ne.s32 	%p7, %r1, 0;
	atom.shared.add.f32 	%f20, [_ZZ13deviceSumCudaPfPdPiE8blockSum], %f27;
	bar.sync 	0;
	@%p7 bra 	$L__BB0_10;
	ld.shared.f32 	%f21, [_ZZ13deviceSumCudaPfPdPiE8blockSum];
	cvta.to.global.u64 	%rd6, %rd1;
	atom.global.add.f32 	%f22, [%rd6], %f21;
$L__BB0_10:
	ret;

}


// ===== COMPILED SASS (sm_100) =====

	.target	sm_100

	.elftype	@"ET_EXEC"


//--------------------- .note.nv.tkinfo           --------------------------
	.section	.note.nv.tkinfo,"",@"SHT_NOTE"
	.sectionflags	@"SHF_NOTE_NV_TKINFO"
	.tkinfo
        /*0018*/ 	.word	0x00000002
        /*0030*/ 	.string	""
        /*0030*/ 	.string	"ptxas"
        /*0030*/ 	.string	"Cuda compilation tools, release 13.0, V13.0.88"
        /*0030*/ 	.string	"Build cuda_13.0.r13.0/compiler.36424714_0"
        /*0030*/ 	.string	"-arch sm_100 -m 64 "



//--------------------- .note.nv.cuinfo           --------------------------
	.section	.note.nv.cuinfo,"",@"SHT_NOTE"
	.sectionflags	@"SHF_NOTE_NV_CUINFO"
        /*0018*/ 	.short	0x0002
        /*001a*/ 	.short	0x0064
        /*001c*/ 	.short	0x0082
	.zero		2


//--------------------- .nv.info                  --------------------------
	.section	.nv.info,"",@"SHT_CUDA_INFO"
	.align	4


	//----- nvinfo : EIATTR_REGCOUNT
	.align		4
        /*0000*/ 	.byte	0x04, 0x2f
        /*0002*/ 	.short	(.L_1 - .L_0)
	.align		4
.L_0:
        /*0004*/ 	.word	index@(_Z13deviceSumCudaPfPdPi)
        /*0008*/ 	.word	0x00000020


	//----- nvinfo : EIATTR_FRAME_SIZE
	.align		4
.L_1:
        /*000c*/ 	.byte	0x04, 0x11
        /*000e*/ 	.short	(.L_3 - .L_2)
	.align		4
.L_2:
        /*0010*/ 	.word	index@($__internal_0_$__cuda_sm20_div_rn_f64_full)
        /*0014*/ 	.word	0x00000000


	//----- nvinfo : EIATTR_FRAME_SIZE
	.align		4
.L_3:
        /*0018*/ 	.byte	0x04, 0x11
        /*001a*/ 	.short	(.L_5 - .L_4)
	.align		4
.L_4:
        /*001c*/ 	.word	index@(_Z13deviceSumCudaPfPdPi)
        /*0020*/ 	.word	0x00000000


	//----- nvinfo : EIATTR_MIN_STACK_SIZE
	.align		4
.L_5:
        /*0024*/ 	.byte	0x04, 0x12
        /*0026*/ 	.short	(.L_7 - .L_6)
	.align		4
.L_6:
        /*0028*/ 	.word	index@(_Z13deviceSumCudaPfPdPi)
        /*002c*/ 	.word	0x00000000
.L_7:


//--------------------- .nv.compat                --------------------------
	.section	.nv.compat,"",@"SHT_CUDA_COMPAT_INFO"
	.align	4
        /*0000*/ 	.byte	0x02, 0x09, 0x00, 0x00, 0x02, 0x02, 0x01, 0x00, 0x02, 0x05, 0x05, 0x00, 0x03, 0x07, 0x01, 0x01
        /*0010*/ 	.byte	0x02, 0x03, 0x00, 0x00, 0x02, 0x06, 0x01, 0x00, 0x04, 0x0b, 0x08, 0x00, 0x01, 0x00, 0x00, 0x00
        /*0020*/ 	.byte	0x00, 0x00, 0x00, 0x00


//--------------------- .nv.info._Z13deviceSumCudaPfPdPi --------------------------
	.section	.nv.info._Z13deviceSumCudaPfPdPi,"",@"SHT_CUDA_INFO"
	.sectionflags	@""
	.align	4


	//----- nvinfo : EIATTR_CUDA_API_VERSION
	.align		4
        /*0000*/ 	.byte	0x04, 0x37
        /*0002*/ 	.short	(.L_9 - .L_8)
.L_8:
        /*0004*/ 	.word	0x00000082


	//----- nvinfo : EIATTR_KPARAM_INFO
	.align		4
.L_9:
        /*0008*/ 	.byte	0x04, 0x17
        /*000a*/ 	.short	(.L_11 - .L_10)
.L_10:
        /*000c*/ 	.word	0x00000000
        /*0010*/ 	.short	0x0002
        /*0012*/ 	.short	0x0010
        /*0014*/ 	.byte	0x00, 0xf5, 0x21, 0x00


	//----- nvinfo : EIATTR_KPARAM_INFO
	.align		4
.L_11:
        /*0018*/ 	.byte	0x04, 0x17
        /*001a*/ 	.short	(.L_13 - .L_12)
.L_12:
        /*001c*/ 	.word	0x00000000
        /*0020*/ 	.short	0x0001
        /*0022*/ 	.short	0x0008
        /*0024*/ 	.byte	0x00, 0xf5, 0x21, 0x00


	//----- nvinfo : EIATTR_KPARAM_INFO
	.align		4
.L_13:
        /*0028*/ 	.byte	0x04, 0x17
        /*002a*/ 	.short	(.L_15 - .L_14)
.L_14:
        /*002c*/ 	.word	0x00000000
        /*0030*/ 	.short	0x0000
        /*0032*/ 	.short	0x0000
        /*0034*/ 	.byte	0x00, 0xf5, 0x21, 0x00


	//----- nvinfo : EIATTR_SPARSE_MMA_MASK
	.align		4
.L_15:
        /*0038*/ 	.byte	0x03, 0x50
        /*003a*/ 	.short	0x0000


	//----- nvinfo : EIATTR_MAXREG_COUNT
	.align		4
        /*003c*/ 	.byte	0x03, 0x1b
        /*003e*/ 	.short	0x00ff


	//----- nvinfo : EIATTR_NUM_BARRIERS
	.align		4
        /*0040*/ 	.byte	0x02, 0x4c
        /*0042*/ 	.byte	0x01
	.zero		1


	//----- nvinfo : EIATTR_MERCURY_ISA_VERSION
	.align		4
        /*0044*/ 	.byte	0x03, 0x5f
        /*0046*/ 	.short	0x0101


	//----- nvinfo : EIATTR_VRC_CTA_INIT_COUNT
	.align		4
        /*0048*/ 	.byte	0x02, 0x4a
	.zero		1
	.zero		1


	//----- nvinfo : EIATTR_EXIT_INSTR_OFFSETS
	.align		4
        /*004c*/ 	.byte	0x04, 0x1c
        /*004e*/ 	.short	(.L_17 - .L_16)


	//   ....[0]....
.L_16:
        /*0050*/ 	.word	0x00000ba0


	//   ....[1]....
        /*0054*/ 	.word	0x00000be0


	//----- nvinfo : EIATTR_CRS_STACK_SIZE
	.align		4
.L_17:
        /*0058*/ 	.byte	0x04, 0x1e
        /*005a*/ 	.short	(.L_19 - .L_18)
.L_18:
        /*005c*/ 	.word	0x00000000


	//----- nvinfo : EIATTR_CBANK_PARAM_SIZE
	.align		4
.L_19:
        /*0060*/ 	.byte	0x03, 0x19
        /*0062*/ 	.short	0x0018


	//----- nvinfo : EIATTR_PARAM_CBANK
	.align		4
        /*0064*/ 	.byte	0x04, 0x0a
        /*0066*/ 	.short	(.L_21 - .L_20)
	.align		4
.L_20:
        /*0068*/ 	.word	index@(.nv.constant0._Z13deviceSumCudaPfPdPi)
        /*006c*/ 	.short	0x0380
        /*006e*/ 	.short	0x0018


	//----- nvinfo : EIATTR_SW_WAR
	.align		4
.L_21:
        /*0070*/ 	.byte	0x04, 0x36
        /*0072*/ 	.short	(.L_23 - .L_22)
.L_22:
        /*0074*/ 	.word	0x00000008
.L_23:


//--------------------- .nv.callgraph             --------------------------
	.section	.nv.callgraph,"",@"SHT_CUDA_CALLGRAPH"
	.align	4
	.sectionentsize	8
	.align		4
        /*0000*/ 	.word	0x00000000
	.align		4
        /*0004*/ 	.word	0xffffffff
	.align		4
        /*0008*/ 	.word	0x00000000
	.align		4
        /*000c*/ 	.word	0xfffffffe
	.align		4
        /*0010*/ 	.word	0x00000000
	.align		4
        /*0014*/ 	.word	0xfffffffd
	.align		4
        /*0018*/ 	.word	0x00000000
	.align		4
        /*001c*/ 	.word	0xfffffffc


//--------------------- .text._Z13deviceSumCudaPfPdPi --------------------------
	.section	.text._Z13deviceSumCudaPfPdPi,"ax",@progbits
	.align	128
        .global         _Z13deviceSumCudaPfPdPi
        .type           _Z13deviceSumCudaPfPdPi,@function
        .size           _Z13deviceSumCudaPfPdPi,(.L_x_25 - _Z13deviceSumCudaPfPdPi)
        .other          _Z13deviceSumCudaPfPdPi,@"STO_CUDA_ENTRY STV_DEFAULT"
_Z13deviceSumCudaPfPdPi:
.text._Z13deviceSumCudaPfPdPi:
[----:B------:R-:W-:Y:S01]  /*0000*/  LDC R1, c[0x0][0x37c] ;  /* 0x0000df00ff017b82 */ /* 0x000fe20000000800 */
[----:B------:R-:W0:Y:S07]  /*0010*/  S2R R26, SR_TID.X ;  /* 0x00000000001a7919 */ /* 0x000e2e0000002100 */
[----:B------:R-:W1:Y:S01]  /*0020*/  LDC.64 R2, c[0x0][0x390] ;  /* 0x0000e400ff027b82 */ /* 0x000e620000000a00 */
[----:B------:R-:W1:Y:S01]  /*0030*/  LDCU.64 UR6, c[0x0][0x358] ;  /* 0x00006b00ff0677ac */ /* 0x000e620008000a00 */
[----:B0-----:R-:W-:-:S13]  /*0040*/  ISETP.NE.AND P0, PT, R26, RZ, PT ;  /* 0x000000ff1a00720c */ /* 0x001fda0003f05270 */
[----:B------:R-:W0:Y:S01]  /*0050*/  @!P0 S2R R5, SR_CgaCtaId ;  /* 0x0000000000058919 */ /* 0x000e220000008800 */
[----:B------:R-:W-:-:S04]  /*0060*/  @!P0 MOV R0, 0x400 ;  /* 0x0000040000008802 */ /* 0x000fc80000000f00 */
[----:B0-----:R-:W-:-:S05]  /*0070*/  @!P0 LEA R0, R5, R0, 0x18 ;  /* 0x0000000005008211 */ /* 0x001fca00078ec0ff */
[----:B------:R0:W-:Y:S01]  /*0080*/  @!P0 STS [R0], RZ ;  /* 0x000000ff00008388 */ /* 0x0001e20000000800 */
[----:B------:R-:W-:Y:S06]  /*0090*/  BAR.SYNC.DEFER_BLOCKING 0x0 ;  /* 0x0000000000007b1d */ /* 0x000fec0000010000 */
[----:B-1----:R-:W2:Y:S02]  /*00a0*/  LDG.E R3, desc[UR6][R2.64] ;  /* 0x0000000602037981 */ /* 0x002ea4000c1e1900 */
[----:B------:R-:W1:Y:S01]  /*00b0*/  S2UR UR4, SR_CTAID.X ;  /* 0x00000000000479c3 */ /* 0x000e620000002500 */
[----:B------:R-:W-:-:S07]  /*00c0*/  IMAD.MOV.U32 R27, RZ, RZ, RZ ;  /* 0x000000ffff1b7224 */ /* 0x000fce00078e00ff */
[----:B------:R-:W1:Y:S02]  /*00d0*/  LDC R5, c[0x0][0x360] ;  /* 0x0000d800ff057b82 */ /* 0x000e640000000800 */
[----:B-1----:R-:W-:Y:S01]  /*00e0*/  IMAD R24, R5, UR4, R26 ;  /* 0x0000000405187c24 */ /* 0x002fe2000f8e021a */
[----:B--2---:R-:W-:-:S13]  /*00f0*/  ISETP.GE.AND P0, PT, R3, 0x1, PT ;  /* 0x000000010300780c */ /* 0x004fda0003f06270 */
[----:B0-----:R-:W-:Y:S05]  /*0100*/  @!P0 BRA `(.L_x_0) ;  /* 0x0000000800748947 */ /* 0x001fea0003800000 */
[----:B------:R-:W0:Y:S02]  /*0110*/  LDC.64 R8, c[0x0][0x388] ;  /* 0x0000e200ff087b82 */ /* 0x000e240000000a00 */
[----:B0-----:R-:W5:Y:S01]  /*0120*/  LDG.E.64 R8, desc[UR6][R8.64] ;  /* 0x0000000608087981 */ /* 0x001f62000c1e1b00 */
[----:B------:R-:W-:Y:S01]  /*0130*/  IMAD R24, R24, R3, RZ ;  /* 0x0000000318187224 */ /* 0x000fe200078e02ff */
[----:B------:R-:W-:Y:S01]  /*0140*/  UMOV UR4, URZ ;  /* 0x000000ff00047c82 */ /* 0x000fe20008000000 */
[----:B------:R-:W-:Y:S01]  /*0150*/  UMOV UR5, 0x40100000 ;  /* 0x4010000000057882 */ /* 0x000fe20000000000 */
[----:B------:R-:W-:Y:S01]  /*0160*/  BSSY.RECONVERGENT B0, `(.L_x_1) ;  /* 0x0000027000007945 */ /* 0x000fe20003800200 */
[--C-:B------:R-:W-:Y:S02]  /*0170*/  IMAD.IADD R25, R3, 0x1, R24.reuse ;  /* 0x0000000103197824 */ /* 0x100fe400078e0218 */
[----:B------:R-:W-:Y:S02]  /*0180*/  IMAD.MOV.U32 R27, RZ, RZ, RZ ;  /* 0x000000ffff1b7224 */ /* 0x000fe400078e00ff */
[----:B------:R-:W-:Y:S01]  /*0190*/  IMAD.MOV.U32 R6, RZ, RZ, R24 ;  /* 0x000000ffff067224 */ /* 0x000fe200078e0018 */
[----:B------:R-:W-:-:S05]  /*01a0*/  VIADDMNMX R7, R24, 0x1, R25, !PT ;  /* 0x0000000118077846 */ /* 0x000fca0007800119 */
[----:B------:R-:W-:-:S05]  /*01b0*/  IMAD.IADD R0, R7, 0x1, -R24 ;  /* 0x0000000107007824 */ /* 0x000fca00078e0a18 */
[----:B------:R-:W-:-:S13]  /*01c0*/  LOP3.LUT P0, R0, R0, 0x3, RZ, 0xc0, !PT ;  /* 0x0000000300007812 */ /* 0x000fda000780c0ff */
[----:B------:R-:W-:Y:S05]  /*01d0*/  @!P0 BRA `(.L_x_2) ;  /* 0x00000000007c8947 */ /* 0x000fea0003800000 */
[----:B------:R-:W-:Y:S02]  /*01e0*/  IMAD.MOV R5, RZ, RZ, -R0 ;  /* 0x000000ffff057224 */ /* 0x000fe400078e0a00 */
[----:B------:R-:W-:Y:S02]  /*01f0*/  IMAD.MOV.U32 R27, RZ, RZ, RZ ;  /* 0x000000ffff1b7224 */ /* 0x000fe400078e00ff */
[----:B------:R-:W-:-:S07]  /*0200*/  IMAD.MOV.U32 R6, RZ, RZ, R24 ;  /* 0x000000ffff067224 */ /* 0x000fce00078e0018 */
.L_x_5:
[----:B------:R-:W0:Y:S01]  /*0210*/  I2F.F64 R2, R6 ;  /* 0x0000000600027312 */ /* 0x000e220000201c00 */
[----:B------:R-:W-:Y:S01]  /*0220*/  IADD3 R5, PT, PT, R5, 0x1, RZ ;  /* 0x0000000105057810 */ /* 0x000fe20007ffe0ff */
[----:B------:R-:W-:Y:S03]  /*0230*/  BSSY.RECONVERGENT B1, `(.L_x_3) ;  /* 0x0000015000017945 */ /* 0x000fe60003800200 */
[----:B------:R-:W-:Y:S01]  /*0240*/  ISETP.NE.AND P1, PT, R5, RZ, PT ;  /* 0x000000ff0500720c */ /* 0x000fe20003f25270 */
[----:B0-----:R-:W-:-:S08]  /*0250*/  DADD R2, R2, -0.5 ;  /* 0xbfe0000002027429 */ /* 0x001fd00000000000 */
[----:B-----5:R-:W-:-:S08]  /*0260*/  DMUL R2, R8, R2 ;  /* 0x0000000208027228 */ /* 0x020fd00000000000 */
[----:B------:R-:W-:Y:S01]  /*0270*/  DFMA R10, R2, R2, 1 ;  /* 0x3ff00000020a742b */ /* 0x000fe20000000002 */
[----:B------:R-:W-:-:S05]  /*0280*/  IMAD.MOV.U32 R2, RZ, RZ, 0x1 ;  /* 0x00000001ff027424 */ /* 0x000fca00078e00ff */
[----:B------:R-:W0:Y:S02]  /*0290*/  MUFU.RCP64H R3, R11 ;  /* 0x0000000b00037308 */ /* 0x000e240000001800 */
[----:B0-----:R-:W-:-:S08]  /*02a0*/  DFMA R12, -R10, R2, 1 ;  /* 0x3ff000000a0c742b */ /* 0x001fd00000000102 */
[----:B------:R-:W-:-:S08]  /*02b0*/  DFMA R12, R12, R12, R12 ;  /* 0x0000000c0c0c722b */ /* 0x000fd0000000000c */
[----:B------:R-:W-:-:S08]  /*02c0*/  DFMA R12, R2, R12, R2 ;  /* 0x0000000c020c722b */ /* 0x000fd00000000002 */
[----:B------:R-:W-:-:S08]  /*02d0*/  DFMA R2, -R10, R12, 1 ;  /* 0x3ff000000a02742b */ /* 0x000fd0000000010c */
[----:B------:R-:W-:-:S08]  /*02e0*/  DFMA R2, R12, R2, R12 ;  /* 0x000000020c02722b */ /* 0x000fd0000000000c */
[----:B------:R-:W-:-:S08]  /*02f0*/  DMUL R12, R2, 4 ;  /* 0x40100000020c7828 */ /* 0x000fd00000000000 */
[----:B------:R-:W-:-:S08]  /*0300*/  DFMA R14, -R10, R12, 4 ;  /* 0x401000000a0e742b */ /* 0x000fd0000000010c */
[----:B------:R-:W-:-:S10]  /*0310*/  DFMA R2, R2, R14, R12 ;  /* 0x0000000e0202722b */ /* 0x000fd4000000000c */
[----:B------:R-:W-:-:S05]  /*0320*/  FFMA R0, RZ, R11, R3 ;  /* 0x0000000bff007223 */ /* 0x000fca0000000003 */
[----:B------:R-:W-:-:S13]  /*0330*/  FSETP.GT.AND P0, PT, |R0|, 1.469367938527859385e-39, PT ;  /* 0x001000000000780b */ /* 0x000fda0003f04200 */
[----:B------:R-:W-:Y:S05]  /*0340*/  @P0 BRA `(.L_x_4) ;  /* 0x00000000000c0947 */ /* 0x000fea0003800000 */
[----:B------:R-:W-:Y:S01]  /*0350*/  IMAD.MOV.U32 R13, RZ, RZ, R11 ;  /* 0x000000ffff0d7224 */ /* 0x000fe200078e000b */
[----:B------:R-:W-:-:S07]  /*0360*/  MOV R28, 0x380 ;  /* 0x00000380001c7802 */ /* 0x000fce0000000f00 */
[----:B------:R-:W-:Y:S05]  /*0370*/  CALL.REL.NOINC `($__internal_0_$__cuda_sm20_div_rn_f64_full) ;  /* 0x00000008001c7944 */ /* 0x000fea0003c00000 */
.L_x_4:
[----:B------:R-:W-:Y:S05]  /*0380*/  BSYNC.RECONVERGENT B1 ;  /* 0x0000000000017941 */ /* 0x000fea0003800200 */
.L_x_3:
[----:B------:R-:W0:Y:S01]  /*0390*/  F2F.F32.F64 R2, R2 ;  /* 0x0000000200027310 */ /* 0x000e220000301000 */
[----:B------:R-:W-:Y:S02]  /*03a0*/  VIADD R6, R6, 0x1 ;  /* 0x0000000106067836 */ /* 0x000fe40000000000 */
[----:B0-----:R-:W-:Y:S01]  /*03b0*/  FADD R27, R2, R27 ;  /* 0x0000001b021b7221 */ /* 0x001fe20000000000 */
[----:B------:R-:W-:Y:S06]  /*03c0*/  @P1 BRA `(.L_x_5) ;  /* 0xfffffffc00901947 */ /* 0x000fec000383ffff */
.L_x_2:
[----:B------:R-:W-:Y:S05]  /*03d0*/  BSYNC.RECONVERGENT B0 ;  /* 0x0000000000007941 */ /* 0x000fea0003800200 */
.L_x_1:
[----:B------:R-:W-:Y:S01]  /*03e0*/  IMAD.IADD R7, R24, 0x1, -R7 ;  /* 0x0000000118077824 */ /* 0x000fe200078e0a07 */
[----:B------:R-:W-:Y:S04]  /*03f0*/  BSSY.RECONVERGENT B0, `(.L_x_0) ;  /* 0x000006e000007945 */ /* 0x000fe80003800200 */
[----:B------:R-:W-:-:S13]  /*0400*/  ISETP.GT.U32.AND P0, PT, R7, -0x4, PT ;  /* 0xfffffffc0700780c */ /* 0x000fda0003f04070 */
[----:B------:R-:W-:Y:S05]  /*0410*/  @P0 BRA `(.L_x_6) ;  /* 0x0000000400ac0947 */ /* 0x000fea0003800000 */
.L_x_15:
[----:B------:R-:W0:Y:S01]  /*0420*/  I2F.F64 R2, R6 ;  /* 0x0000000600027312 */ /* 0x000e220000201c00 */
[----:B------:R-:W-:Y:S01]  /*0430*/  BSSY.RECONVERGENT B1, `(.L_x_7) ;  /* 0x0000015000017945 */ /* 0x000fe20003800200 */
        /* <DEDUP_REMOVED lines=17> */
[----:B------:R-:W-:Y:S01]  /*0550*/  MOV R28, 0x580 ;  /* 0x00000580001c7802 */ /* 0x000fe20000000f00 */
[----:B------:R-:W-:-:S07]  /*0560*/  IMAD.MOV.U32 R13, RZ, RZ, R5 ;  /* 0x000000ffff0d7224 */ /* 0x000fce00078e0005 */
[----:B------:R-:W-:Y:S05]  /*0570*/  CALL.REL.NOINC `($__internal_0_$__cuda_sm20_div_rn_f64_full) ;  /* 0x00000004009c7944 */ /* 0x000fea0003c00000 */
.L_x_8:
[----:B------:R-:W-:Y:S05]  /*0580*/  BSYNC.RECONVERGENT B1 ;  /* 0x0000000000017941 */ /* 0x000fea0003800200 */
.L_x_7:
[----:B------:R-:W-:Y:S01]  /*0590*/  VIADD R0, R6, 0x1 ;  /* 0x0000000106007836 */ /* 0x000fe20000000000 */
[----:B------:R-:W0:Y:S01]  /*05a0*/  F2F.F32.F64 R2, R2 ;  /* 0x0000000200027310 */ /* 0x000e220000301000 */
[----:B------:R-:W-:Y:S07]  /*05b0*/  BSSY.RECONVERGENT B1, `(.L_x_9) ;  /* 0x0000018000017945 */ /* 0x000fee0003800200 */
[----:B------:R-:W1:Y:S01]  /*05c0*/  I2F.F64 R4, R0 ;  /* 0x0000000000047312 */ /* 0x000e620000201c00 */
[----:B0-----:R-:W-:Y:S01]  /*05d0*/  FADD R27, R2, R27 ;  /* 0x0000001b021b7221 */ /* 0x001fe20000000000 */
[----:B-1----:R-:W-:-:S08]  /*05e0*/  DADD R4, R4, -0.5 ;  /* 0xbfe0000004047429 */ /* 0x002fd00000000000 */
[----:B------:R-:W-:-:S08]  /*05f0*/  DMUL R4, R8, R4 ;  /* 0x0000000408047228 */ /* 0x000fd00000000000 */
[----:B------:R-:W-:Y:S01]  /*0600*/  DFMA R10, R4, R4, 1 ;  /* 0x3ff00000040a742b */ /* 0x000fe20000000004 */
[----:B------:R-:W-:-:S05]  /*0610*/  MOV R4, 0x1 ;  /* 0x0000000100047802 */ /* 0x000fca0000000f00 */
        /* <DEDUP_REMOVED lines=15> */
[----:B------:R-:W-:Y:S02]  /*0710*/  IMAD.MOV.U32 R4, RZ, RZ, R2 ;  /* 0x000000ffff047224 */ /* 0x000fe400078e0002 */
[----:B------:R-:W-:-:S07]  /*0720*/  IMAD.MOV.U32 R5, RZ, RZ, R3 ;  /* 0x000000ffff057224 */ /* 0x000fce00078e0003 */
.L_x_10:
[----:B------:R-:W-:Y:S05]  /*0730*/  BSYNC.RECONVERGENT B1 ;  /* 0x0000000000017941 */ /* 0x000fea0003800200 */
.L_x_9:
        /* <DEDUP_REMOVED lines=24> */
.L_x_12:
[----:B------:R-:W-:Y:S05]  /*08c0*/  BSYNC.RECONVERGENT B1 ;  /* 0x0000000000017941 */ /* 0x000fea0003800200 */
.L_x_11:
        /* <DEDUP_REMOVED lines=26> */
.L_x_14:
[----:B------:R-:W-:Y:S05]  /*0a70*/  BSYNC.RECONVERGENT B1 ;  /* 0x0000000000017941 */ /* 0x000fea0003800200 */
.L_x_13:
[----:B------:R-:W-:Y:S01]  /*0a80*/  VIADD R6, R6, 0x4 ;  /* 0x0000000406067836 */ /* 0x000fe20000000000 */
[----:B------:R-:W0:Y:S04]  /*0a90*/  F2F.F32.F64 R4, R4 ;  /* 0x0000000400047310 */ /* 0x000e280000301000 */
[----:B------:R-:W-:Y:S01]  /*0aa0*/  ISETP.GE.AND P0, PT, R6, R25, PT ;  /* 0x000000190600720c */ /* 0x000fe20003f06270 */
[----:B0-----:R-:W-:-:S12]  /*0ab0*/  FADD R27, R27, R4 ;  /* 0x000000041b1b7221 */ /* 0x001fd80000000000 */
[----:B------:R-:W-:Y:S05]  /*0ac0*/  @!P0 BRA `(.L_x_15) ;  /* 0xfffffff800548947 */ /* 0x000fea000383ffff */
.L_x_6:
[----:B------:R-:W-:Y:S05]  /*0ad0*/  BSYNC.RECONVERGENT B0 ;  /* 0x0000000000007941 */ /* 0x000fea0003800200 */
.L_x_0:
[----:B------:R-:W0:Y:S01]  /*0ae0*/  S2UR UR5, SR_CgaCtaId ;  /* 0x00000000000579c3 */ /* 0x000e220000008800 */
[----:B------:R-:W-:Y:S01]  /*0af0*/  BSSY.RECONVERGENT B0, `(.L_x_16) ;  /* 0x0000009000007945 */ /* 0x000fe20003800200 */
[----:B------:R-:W-:Y:S01]  /*0b00*/  ISETP.NE.AND P1, PT, R26, RZ, PT ;  /* 0x000000ff1a00720c */ /* 0x000fe20003f25270 */
[----:B------:R-:W-:Y:S02]  /*0b10*/  UMOV UR4, 0x400 ;  /* 0x0000040000047882 */ /* 0x000fe40000000000 */
[----:B0-----:R-:W-:-:S12]  /*0b20*/  ULEA UR4, UR5, UR4, 0x18 ;  /* 0x0000000405047291 */ /* 0x001fd8000f8ec0ff */
.L_x_17:
[----:B------:R-:W0:Y:S01]  /*0b30*/  LDS R2, [UR4] ;  /* 0x00000004ff027984 */ /* 0x000e220008000800 */
[----:B------:R-:W-:Y:S02]  /*0b40*/  IMAD.U32 R0, RZ, RZ, UR4 ;  /* 0x00000004ff007e24 */ /* 0x000fe4000f8e00ff */
[----:B0-----:R-:W-:-:S05]  /*0b50*/  FADD R3, R27, R2 ;  /* 0x000000021b037221 */ /* 0x001fca0000000000 */
[----:B------:R-:W0:Y:S02]  /*0b60*/  ATOMS.CAST.SPIN P0, [R0], R2, R3 ;  /* 0x000000020000758d */ /* 0x000e240001800003 */
[----:B0-----:R-:W-:Y:S05]  /*0b70*/  @!P0 BRA `(.L_x_17) ;  /* 0xfffffffc00ec8947 */ /* 0x001fea000383ffff */
[----:B------:R-:W-:Y:S05]  /*0b80*/  BSYNC.RECONVERGENT B0 ;  /* 0x0000000000007941 */ /* 0x000fea0003800200 */
.L_x_16:
[----:B------:R-:W-:Y:S06]  /*0b90*/  BAR.SYNC.DEFER_BLOCKING 0x0 ;  /* 0x0000000000007b1d */ /* 0x000fec0000010000 */
[----:B------:R-:W-:Y:S05]  /*0ba0*/  @P1 EXIT ;  /* 0x000000000000194d */ /* 0x000fea0003800000 */
[----:B------:R-:W0:Y:S01]  /*0bb0*/  LDS R5, [UR4] ;  /* 0x00000004ff057984 */ /* 0x000e220008000800 */
[----:B------:R-:W0:Y:S03]  /*0bc0*/  LDC.64 R2, c[0x0][0x380] ;  /* 0x0000e000ff027b82 */ /* 0x000e260000000a00 */
[----:B0-----:R-:W-:Y:S01]  /*0bd0*/  REDG.E.ADD.F32.FTZ.RN.STRONG.GPU desc[UR6][R2.64], R5 ;  /* 0x00000005020079a6 */ /* 0x001fe2000c12f306 */
[----:B------:R-:W-:Y:S05]  /*0be0*/  EXIT ;  /* 0x000000000000794d */ /* 0x000fea0003800000 */
        .weak           $__internal_0_$__cuda_sm20_div_rn_f64_full
        .type           $__internal_0_$__cuda_sm20_div_rn_f64_full,@function
        .size           $__internal_0_$__cuda_sm20_div_rn_f64_full,(.L_x_25 - $__internal_0_$__cuda_sm20_div_rn_f64_full)
$__internal_0_$__cuda_sm20_div_rn_f64_full:
[C---:B------:R-:W-:Y:S01]  /*0bf0*/  FSETP.GEU.AND P0, PT, |R13|.reuse, 1.469367938527859385e-39, PT ;  /* 0x001000000d00780b */ /* 0x040fe20003f0e200 */
[----:B------:R-:W-:Y:S01]  /*0c00*/  IMAD.MOV.U32 R12, RZ, RZ, R10 ;  /* 0x000000ffff0c7224 */ /* 0x000fe200078e000a */
[C---:B------:R-:W-:Y:S01]  /*0c10*/  LOP3.LUT R11, R13.reuse, 0x800fffff, RZ, 0xc0, !PT ;  /* 0x800fffff0d0b7812 */ /* 0x040fe200078ec0ff */
[----:B------:R-:W-:Y:S01]  /*0c20*/  IMAD.MOV.U32 R2, RZ, RZ, 0x1 ;  /* 0x00000001ff027424 */ /* 0x000fe200078e00ff */
[----:B------:R-:W-:Y:S01]  /*0c30*/  LOP3.LUT R4, R13, 0x7ff00000, RZ, 0xc0, !PT ;  /* 0x7ff000000d047812 */ /* 0x000fe200078ec0ff */
[----:B------:R-:W-:Y:S01]  /*0c40*/  IMAD.U32 R15, RZ, RZ, UR5 ;  /* 0x00000005ff0f7e24 */ /* 0x000fe2000f8e00ff */
[----:B------:R-:W-:Y:S02]  /*0c50*/  LOP3.LUT R11, R11, 0x3ff00000, RZ, 0xfc, !PT ;  /* 0x3ff000000b0b7812 */ /* 0x000fe400078efcff */
[----:B------:R-:W-:-:S05]  /*0c60*/  MOV R14, UR4 ;  /* 0x00000004000e7c02 */ /* 0x000fca0008000f00 */
[----:B------:R-:W-:Y:S01]  /*0c70*/  @!P0 DMUL R10, R12, 8.98846567431157953865e+307 ;  /* 0x7fe000000c0a8828 */ /* 0x000fe20000000000 */
[----:B------:R-:W-:-:S05]  /*0c80*/  IMAD.MOV.U32 R16, RZ, RZ, R14 ;  /* 0x000000ffff107224 */ /* 0x000fca00078e000e */
[----:B------:R-:W0:Y:S02]  /*0c90*/  MUFU.RCP64H R3, R11 ;  /* 0x0000000b00037308 */ /* 0x000e240000001800 */
[----:B0-----:R-:W-:-:S08]  /*0ca0*/  DFMA R20, R2, -R10, 1 ;  /* 0x3ff000000214742b */ /* 0x001fd0000000080a */
[----:B------:R-:W-:-:S08]  /*0cb0*/  DFMA R20, R20, R20, R20 ;  /* 0x000000141414722b */ /* 0x000fd00000000014 */
[----:B------:R-:W-:Y:S01]  /*0cc0*/  DFMA R20, R2, R20, R2 ;  /* 0x000000140214722b */ /* 0x000fe20000000002 */
[----:B------:R-:W-:Y:S01]  /*0cd0*/  LOP3.LUT R3, R15, 0x7ff00000, RZ, 0xc0, !PT ;  /* 0x7ff000000f037812 */ /* 0x000fe200078ec0ff */
[----:B------:R-:W-:-:S03]  /*0ce0*/  IMAD.MOV.U32 R2, RZ, RZ, 0x1ca00000 ;  /* 0x1ca00000ff027424 */ /* 0x000fc600078e00ff */
[----:B------:R-:W-:Y:S01]  /*0cf0*/  ISETP.GE.U32.AND P2, PT, R3, R4, PT ;  /* 0x000000040300720c */ /* 0x000fe20003f46070 */
[----:B------:R-:W-:Y:S02]  /*0d00*/  IMAD.MOV.U32 R0, RZ, RZ, R3 ;  /* 0x000000ffff007224 */ /* 0x000fe400078e0003 */
[----:B------:R-:W-:Y:S01]  /*0d10*/  DFMA R18, R20, -R10, 1 ;  /* 0x3ff000001412742b */ /* 0x000fe2000000080a */
[----:B------:R-:W-:Y:S02]  /*0d20*/  SEL R17, R2, 0x63400000, !P2 ;  /* 0x6340000002117807 */ /* 0x000fe40005000000 */
[----:B------:R-:W-:Y:S02]  /*0d30*/  FSETP.GEU.AND P2, PT, |R15|, 1.469367938527859385e-39, PT ;  /* 0x001000000f00780b */ /* 0x000fe40003f4e200 */
[----:B------:R-:W-:-:S03]  /*0d40*/  LOP3.LUT R17, R17, 0x800fffff, R15, 0xf8, !PT ;  /* 0x800fffff11117812 */ /* 0x000fc600078ef80f */
[----:B------:R-:W-:-:S08]  /*0d50*/  DFMA R18, R20, R18, R20 ;  /* 0x000000121412722b */ /* 0x000fd00000000014 */
[----:B------:R-:W-:Y:S05]  /*0d60*/  @P2 BRA `(.L_x_18) ;  /* 0x0000000000202947 */ /* 0x000fea0003800000 */
[----:B------:R-:W-:Y:S01]  /*0d70*/  LOP3.LUT R0, R13, 0x7ff00000, RZ, 0xc0, !PT ;  /* 0x7ff000000d007812 */ /* 0x000fe200078ec0ff */
[----:B------:R-:W-:-:S03]  /*0d80*/  IMAD.MOV.U32 R20, RZ, RZ, RZ ;  /* 0x000000ffff147224 */ /* 0x000fc600078e00ff */
[----:B------:R-:W-:-:S04]  /*0d90*/  ISETP.GE.U32.AND P2, PT, R3, R0, PT ;  /* 0x000000000300720c */ /* 0x000fc80003f46070 */
[----:B------:R-:W-:-:S04]  /*0da0*/  SEL R21, R2, 0x63400000, !P2 ;  /* 0x6340000002157807 */ /* 0x000fc80005000000 */
[----:B------:R-:W-:-:S04]  /*0db0*/  LOP3.LUT R21, R21, 0x80000000, R15, 0xf8, !PT ;  /* 0x8000000015157812 */ /* 0x000fc800078ef80f */
[----:B------:R-:W-:-:S06]  /*0dc0*/  LOP3.LUT R21, R21, 0x100000, RZ, 0xfc, !PT ;  /* 0x0010000015157812 */ /* 0x000fcc00078efcff */
[----:B------:R-:W-:-:S10]  /*0dd0*/  DFMA R16, R16, 2, -R20 ;  /* 0x400000001010782b */ /* 0x000fd40000000814 */
[----:B------:R-:W-:-:S07]  /*0de0*/  LOP3.LUT R0, R17, 0x7ff00000, RZ, 0xc0, !PT ;  /* 0x7ff0000011007812 */ /* 0x000fce00078ec0ff */
.L_x_18:
[----:B------:R-:W-:Y:S01]  /*0df0*/  DMUL R20, R18, R16 ;  /* 0x0000001012147228 */ /* 0x000fe20000000000 */
[----:B------:R-:W-:Y:S01]  /*0e00*/  @!P0 LOP3.LUT R4, R11, 0x7ff00000, RZ, 0xc0, !PT ;  /* 0x7ff000000b048812 */ /* 0x000fe200078ec0ff */
[----:B------:R-:W-:Y:S06]  /*0e10*/  BSSY.RECONVERGENT B2, `(.L_x_19) ;  /* 0x0000038000027945 */ /* 0x000fec0003800200 */
[----:B------:R-:W-:-:S08]  /*0e20*/  DFMA R22, R20, -R10, R16 ;  /* 0x8000000a1416722b */ /* 0x000fd00000000010 */
[----:B------:R-:W-:Y:S01]  /*0e30*/  DFMA R22, R18, R22, R20 ;  /* 0x000000161216722b */ /* 0x000fe20000000014 */
[----:B------:R-:W-:-:S05]  /*0e40*/  VIADD R18, R0, 0xffffffff ;  /* 0xffffffff00127836 */ /* 0x000fca0000000000 */
[----:B------:R-:W-:Y:S01]  /*0e50*/  ISETP.GT.U32.AND P0, PT, R18, 0x7feffffe, PT ;  /* 0x7feffffe1200780c */ /* 0x000fe20003f04070 */
[----:B------:R-:W-:-:S05]  /*0e60*/  VIADD R18, R4, 0xffffffff ;  /* 0xffffffff04127836 */ /* 0x000fca0000000000 */
[----:B------:R-:W-:-:S13]  /*0e70*/  ISETP.GT.U32.OR P0, PT, R18, 0x7feffffe, P0 ;  /* 0x7feffffe1200780c */ /* 0x000fda0000704470 */
[----:B------:R-:W-:Y:S05]  /*0e80*/  @P0 BRA `(.L_x_20) ;  /* 0x00000000006c0947 */ /* 0x000fea0003800000 */
[----:B------:R-:W-:Y:S01]  /*0e90*/  LOP3.LUT R4, R13, 0x7ff00000, RZ, 0xc0, !PT ;  /* 0x7ff000000d047812 */ /* 0x000fe200078ec0ff */
[----:B------:R-:W-:-:S03]  /*0ea0*/  IMAD.MOV.U32 R14, RZ, RZ, RZ ;  /* 0x000000ffff0e7224 */ /* 0x000fc600078e00ff */
[CC--:B------:R-:W-:Y:S02]  /*0eb0*/  VIADDMNMX R0, R3.reuse, -R4.reuse, 0xb9600000, !PT ;  /* 0xb960000003007446 */ /* 0x0c0fe40007800904 */
[----:B------:R-:W-:Y:S02]  /*0ec0*/  ISETP.GE.U32.AND P0, PT, R3, R4, PT ;  /* 0x000000040300720c */ /* 0x000fe40003f06070 */
[----:B------:R-:W-:Y:S02]  /*0ed0*/  VIMNMX R0, PT, PT, R0, 0x46a00000, PT ;  /* 0x46a0000000007848 */ /* 0x000fe40003fe0100 */
[----:B------:R-:W-:-:S04]  /*0ee0*/  SEL R3, R2, 0x63400000, !P0 ;  /* 0x6340000002037807 */ /* 0x000fc80004000000 */
[----:B------:R-:W-:-:S05]  /*0ef0*/  IADD3 R0, PT, PT, -R3, R0, RZ ;  /* 0x0000000003007210 */ /* 0x000fca0007ffe1ff */
[----:B------:R-:W-:-:S06]  /*0f00*/  VIADD R15, R0, 0x7fe00000 ;  /* 0x7fe00000000f7836 */ /* 0x000fcc0000000000 */
[----:B------:R-:W-:-:S10]  /*0f10*/  DMUL R2, R22, R14 ;  /* 0x0000000e16027228 */ /* 0x000fd40000000000 */
[----:B------:R-:W-:-:S13]  /*0f20*/  FSETP.GTU.AND P0, PT, |R3|, 1.469367938527859385e-39, PT ;  /* 0x001000000300780b */ /* 0x000fda0003f0c200 */
[----:B------:R-:W-:Y:S05]  /*0f30*/  @P0 BRA `(.L_x_21) ;  /* 0x0000000000940947 */ /* 0x000fea0003800000 */
[----:B------:R-:W-:Y:S01]  /*0f40*/  DFMA R10, R22, -R10, R16 ;  /* 0x8000000a160a722b */ /* 0x000fe20000000010 */
[----:B------:R-:W-:-:S09]  /*0f50*/  IMAD.MOV.U32 R14, RZ, RZ, RZ ;  /* 0x000000ffff0e7224 */ /* 0x000fd200078e00ff */
[C---:B------:R-:W-:Y:S02]  /*0f60*/  FSETP.NEU.AND P0, PT, R11.reuse, RZ, PT ;  /* 0x000000ff0b00720b */ /* 0x040fe40003f0d000 */
[----:B------:R-:W-:-:S04]  /*0f70*/  LOP3.LUT R13, R11, 0x80000000, R13, 0x48, !PT ;  /* 0x800000000b0d7812 */ /* 0x000fc800078e480d */
[----:B------:R-:W-:-:S07]  /*0f80*/  LOP3.LUT R15, R13, R15, RZ, 0xfc, !PT ;  /* 0x0000000f0d0f7212 */ /* 0x000fce00078efcff */
[----:B------:R-:W-:Y:S05]  /*0f90*/  @!P0 BRA `(.L_x_21) ;  /* 0x00000000007c8947 */ /* 0x000fea0003800000 */
[----:B------:R-:W-:Y:S01]  /*0fa0*/  IMAD.MOV R11, RZ, RZ, -R0 ;  /* 0x000000ffff0b7224 */ /* 0x000fe200078e0a00 */
[----:B------:R-:W-:Y:S01]  /*0fb0*/  DMUL.RP R14, R22, R14 ;  /* 0x0000000e160e7228 */ /* 0x000fe20000008000 */
[----:B------:R-:W-:-:S06]  /*0fc0*/  IMAD.MOV.U32 R10, RZ, RZ, RZ ;  /* 0x000000ffff0a7224 */ /* 0x000fcc00078e00ff */
[----:B------:R-:W-:-:S03]  /*0fd0*/  DFMA R10, R2, -R10, R22 ;  /* 0x8000000a020a722b */ /* 0x000fc60000000016 */
[----:B------:R-:W-:-:S03]  /*0fe0*/  LOP3.LUT R13, R15, R13, RZ, 0x3c, !PT ;  /* 0x0000000d0f0d7212 */ /* 0x000fc600078e3cff */
[----:B------:R-:W-:-:S04]  /*0ff0*/  IADD3 R10, PT, PT, -R0, -0x43300000, RZ ;  /* 0xbcd00000000a7810 */ /* 0x000fc80007ffe1ff */
[----:B------:R-:W-:-:S04]  /*1000*/  FSETP.NEU.AND P0, PT, |R11|, R10, PT ;  /* 0x0000000a0b00720b */ /* 0x000fc80003f0d200 */
[----:B------:R-:W-:Y:S02]  /*1010*/  FSEL R2, R14, R2, !P0 ;  /* 0x000000020e027208 */ /* 0x000fe40004000000 */
[----:B------:R-:W-:Y:S01]  /*1020*/  FSEL R3, R13, R3, !P0 ;  /* 0x000000030d037208 */ /* 0x000fe20004000000 */
[----:B------:R-:W-:Y:S06]  /*1030*/  BRA `(.L_x_21) ;  /* 0x0000000000547947 */ /* 0x000fec0003800000 */
.L_x_20:
[----:B------:R-:W-:-:S14]  /*1040*/  DSETP.NAN.AND P0, PT, R14, R14, PT ;  /* 0x0000000e0e00722a */ /* 0x000fdc0003f08000 */
[----:B------:R-:W-:Y:S05]  /*1050*/  @P0 BRA `(.L_x_22) ;  /* 0x0000000000440947 */ /* 0x000fea0003800000 */
[----:B------:R-:W-:-:S14]  /*1060*/  DSETP.NAN.AND P0, PT, R12, R12, PT ;  /* 0x0000000c0c00722a */ /* 0x000fdc0003f08000 */
[----:B------:R-:W-:Y:S05]  /*1070*/  @P0 BRA `(.L_x_23) ;  /* 0x0000000000300947 */ /* 0x000fea0003800000 */
[----:B------:R-:W-:Y:S01]  /*1080*/  ISETP.NE.AND P0, PT, R0, R4, PT ;  /* 0x000000040000720c */ /* 0x000fe20003f05270 */
[----:B------:R-:W-:Y:S02]  /*1090*/  IMAD.MOV.U32 R2, RZ, RZ, 0x0 ;  /* 0x00000000ff027424 */ /* 0x000fe400078e00ff */
[----:B------:R-:W-:-:S10]  /*10a0*/  IMAD.MOV.U32 R3, RZ, RZ, -0x80000 ;  /* 0xfff80000ff037424 */ /* 0x000fd400078e00ff */
[----:B------:R-:W-:Y:S05]  /*10b0*/  @!P0 BRA `(.L_x_21) ;  /* 0x0000000000348947 */ /* 0x000fea0003800000 */
[----:B------:R-:W-:Y:S02]  /*10c0*/  ISETP.NE.AND P0, PT, R0, 0x7ff00000, PT ;  /* 0x7ff000000000780c */ /* 0x000fe40003f05270 */
[----:B------:R-:W-:Y:S02]  /*10d0*/  LOP3.LUT R3, R15, 0x80000000, R13, 0x48, !PT ;  /* 0x800000000f037812 */ /* 0x000fe400078e480d */
[----:B------:R-:W-:-:S13]  /*10e0*/  ISETP.EQ.OR P0, PT, R4, RZ, !P0 ;  /* 0x000000ff0400720c */ /* 0x000fda0004702670 */
[----:B------:R-:W-:Y:S02]  /*10f0*/  @P0 LOP3.LUT R0, R3, 0x7ff00000, RZ, 0xfc, !PT ;  /* 0x7ff0000003000812 */ /* 0x000fe400078efcff */
[----:B------:R-:W-:Y:S01]  /*1100*/  @!P0 MOV R2, RZ ;  /* 0x000000ff00028202 */ /* 0x000fe20000000f00 */
[----:B------:R-:W-:Y:S02]  /*1110*/  @P0 IMAD.MOV.U32 R2, RZ, RZ, RZ ;  /* 0x000000ffff020224 */ /* 0x000fe400078e00ff */
[----:B------:R-:W-:Y:S01]  /*1120*/  @P0 IMAD.MOV.U32 R3, RZ, RZ, R0 ;  /* 0x000000ffff030224 */ /* 0x000fe200078e0000 */
[----:B------:R-:W-:Y:S06]  /*1130*/  BRA `(.L_x_21) ;  /* 0x0000000000147947 */ /* 0x000fec0003800000 */
.L_x_23:
[----:B------:R-:W-:Y:S01]  /*1140*/  LOP3.LUT R3, R13, 0x80000, RZ, 0xfc, !PT ;  /* 0x000800000d037812 */ /* 0x000fe200078efcff */
[----:B------:R-:W-:Y:S01]  /*1150*/  IMAD.MOV.U32 R2, RZ, RZ, R12 ;  /* 0x000000ffff027224 */ /* 0x000fe200078e000c */
[----:B------:R-:W-:Y:S06]  /*1160*/  BRA `(.L_x_21) ;  /* 0x0000000000087947 */ /* 0x000fec0003800000 */
.L_x_22:
[----:B------:R-:W-:Y:S01]  /*1170*/  LOP3.LUT R3, R15, 0x80000, RZ, 0xfc, !PT ;  /* 0x000800000f037812 */ /* 0x000fe200078efcff */
[----:B------:R-:W-:-:S07]  /*1180*/  IMAD.MOV.U32 R2, RZ, RZ, R14 ;  /* 0x000000ffff027224 */ /* 0x000fce00078e000e */
.L_x_21:
[----:B------:R-:W-:Y:S05]  /*1190*/  BSYNC.RECONVERGENT B2 ;  /* 0x0000000000027941 */ /* 0x000fea0003800200 */
.L_x_19:
[----:B------:R-:W-:-:S04]  /*11a0*/  IMAD.MOV.U32 R29, RZ, RZ, 0x0 ;  /* 0x00000000ff1d7424 */ /* 0x000fc800078e00ff */
[----:B------:R-:W-:Y:S05]  /*11b0*/  RET.REL.NODEC R28 `(_Z13deviceSumCudaPfPdPi) ;  /* 0xffffffec1c907950 */ /* 0x000fea0003c3ffff */
.L_x_24:
[----:B------:R-:W-:-:S00]  /*11c0*/  BRA `(.L_x_24) ;  /* 0xfffffffc00fc7947 */ /* 0x000fc0000383ffff */
[----:B------:R-:W-:-:S00]  /*11d0*/  NOP ;  /* 0x0000000000007918 */ /* 0x000fc00000000000 */
        /* <DEDUP_REMOVED lines=10> */
.L_x_25:


//--------------------- .nv.shared._Z13deviceSumCudaPfPdPi --------------------------
	.section	.nv.shared._Z13deviceSumCudaPfPdPi,"aw",@nobits
	.sectionflags	@""
	.align	4
.nv.shared._Z13deviceSumCudaPfPdPi:
	.zero		1028


//--------------------- .nv.shared.reserved.0     --------------------------
	.section	.nv.shared.reserved.0,"aw",@nobits
	.weak		__nv_reservedSMEM_offset_0_alias
	.size		__nv_reservedSMEM_offset_0_alias, 0, 64
	.other		__nv_reservedSMEM_offset_0_alias,@"STO_CUDA_RESERVED_SHARED STV_DEFAULT"
__nv_reservedSMEM_offset_0_alias:
	.zero		0
	.zero		64


//--------------------- .nv.constant0._Z13deviceSumCudaPfPdPi --------------------------
	.section	.nv.constant0._Z13deviceSumCudaPfPdPi,"a",@progbits
	.sectionflags	@""
	.align	4
.nv.constant0._Z13deviceSumCudaPfPdPi:
	.zero		920


//--------------------- SYMBOLS --------------------------

	.type		.nv.reservedSmem.offset0,@object
	.size		.nv.reservedSmem.offset0,0x4
	.type		.nv.reservedSmem.cap,@object
	.size		.nv.reservedSmem.cap,0x4
